//
// Generated by NVIDIA NVVM Compiler
//
// Compiler Build ID: CL-36424714
// Cuda compilation tools, release 13.0, V13.0.88
// Based on NVVM 20.0.0
//

.version 9.0
.target sm_100
.address_size 64

	// .globl	_Z10warmup_knlv

.visible .entry _Z10warmup_knlv()
{


	ret;

}
	// .globl	_Z7vec_addPfS_S_i
.visible .entry _Z7vec_addPfS_S_i(
	.param .u64 .ptr .align 1 _Z7vec_addPfS_S_i_param_0,
	.param .u64 .ptr .align 1 _Z7vec_addPfS_S_i_param_1,
	.param .u64 .ptr .align 1 _Z7vec_addPfS_S_i_param_2,
	.param .u32 _Z7vec_addPfS_S_i_param_3
)
{
	.reg .pred 	%p<2>;
	.reg .b32 	%r<9>;
	.reg .b32 	%f<6>;
	.reg .b64 	%rd<11>;

	ld.param.u64 	%rd1, [_Z7vec_addPfS_S_i_param_0];
	ld.param.u64 	%rd2, [_Z7vec_addPfS_S_i_param_1];
	ld.param.u64 	%rd3, [_Z7vec_addPfS_S_i_param_2];
	ld.param.u32 	%r2, [_Z7vec_addPfS_S_i_param_3];
	mov.u32 	%r3, %ntid.x;
	mov.u32 	%r4, %ctaid.x;
	mov.u32 	%r5, %ctaid.y;
	mov.u32 	%r6, %nctaid.x;
	mad.lo.s32 	%r7, %r5, %r6, %r4;
	mov.u32 	%r8, %tid.x;
	mad.lo.s32 	%r1, %r7, %r3, %r8;
	setp.ge.s32 	%p1, %r1, %r2;
	@%p1 bra 	$L__BB1_2;
	cvta.to.global.u64 	%rd4, %rd1;
	cvta.to.global.u64 	%rd5, %rd2;
	cvta.to.global.u64 	%rd6, %rd3;
	mul.wide.s32 	%rd7, %r1, 4;
	add.s64 	%rd8, %rd4, %rd7;
	ld.global.f32 	%f1, [%rd8];
	add.s64 	%rd9, %rd5, %rd7;
	ld.global.f32 	%f2, [%rd9];
	add.f32 	%f3, %f1, %f2;
	add.s64 	%rd10, %rd6, %rd7;
	ld.global.f32 	%f4, [%rd10];
	add.f32 	%f5, %f3, %f4;
	st.global.f32 	[%rd10], %f5;
$L__BB1_2:
	ret;

}


// ===== COMPILED SASS (sm_100) =====

	.target	sm_100

	.elftype	@"ET_EXEC"


//--------------------- .note.nv.tkinfo           --------------------------
	.section	.note.nv.tkinfo,"",@"SHT_NOTE"
	.sectionflags	@"SHF_NOTE_NV_TKINFO"
	.tkinfo
        /*0018*/ 	.word	0x00000002
        /*0030*/ 	.string	""
        /*0030*/ 	.string	"ptxas"
        /*0030*/ 	.string	"Cuda compilation tools, release 13.0, V13.0.88"
        /*0030*/ 	.string	"Build cuda_13.0.r13.0/compiler.36424714_0"
        /*0030*/ 	.string	"-arch sm_100 -m 64 "



//--------------------- .note.nv.cuinfo           --------------------------
	.section	.note.nv.cuinfo,"",@"SHT_NOTE"
	.sectionflags	@"SHF_NOTE_NV_CUINFO"
        /*0018*/ 	.short	0x0002
        /*001a*/ 	.short	0x0064
        /*001c*/ 	.short	0x0082
	.zero		2


//--------------------- .nv.info                  --------------------------
	.section	.nv.info,"",@"SHT_CUDA_INFO"
	.align	4


	//----- nvinfo : EIATTR_REGCOUNT
	.align		4
        /*0000*/ 	.byte	0x04, 0x2f
        /*0002*/ 	.short	(.L_1 - .L_0)
	.align		4
.L_0:
        /*0004*/ 	.word	index@(_Z10warmup_knlv)
        /*0008*/ 	.word	0x00000004


	//----- nvinfo : EIATTR_FRAME_SIZE
	.align		4
.L_1:
        /*000c*/ 	.byte	0x04, 0x11
        /*000e*/ 	.short	(.L_3 - .L_2)
	.align		4
.L_2:
        /*0010*/ 	.word	index@(_Z10warmup_knlv)
        /*0014*/ 	.word	0x00000000


	//----- nvinfo : EIATTR_REGCOUNT
	.align		4
.L_3:
        /*0018*/ 	.byte	0x04, 0x2f
        /*001a*/ 	.short	(.L_5 - .L_4)
	.align		4
.L_4:
        /*001c*/ 	.word	index@(_Z7vec_addPfS_S_i)
        /*0020*/ 	.word	0x0000000c


	//----- nvinfo : EIATTR_FRAME_SIZE
	.align		4
.L_5:
        /*0024*/ 	.byte	0x04, 0x11
        /*0026*/ 	.short	(.L_7 - .L_6)
	.align		4
.L_6:
        /*0028*/ 	.word	index@(_Z7vec_addPfS_S_i)
        /*002c*/ 	.word	0x00000000


	//----- nvinfo : EIATTR_MIN_STACK_SIZE
	.align		4
.L_7:
        /*0030*/ 	.byte	0x04, 0x12
        /*0032*/ 	.short	(.L_9 - .L_8)
	.align		4
.L_8:
        /*0034*/ 	.word	index@(_Z7vec_addPfS_S_i)
        /*0038*/ 	.word	0x00000000


	//----- nvinfo : EIATTR_MIN_STACK_SIZE
	.align		4
.L_9:
        /*003c*/ 	.byte	0x04, 0x12
        /*003e*/ 	.short	(.L_11 - .L_10)
	.align		4
.L_10:
        /*0040*/ 	.word	index@(_Z10warmup_knlv)
        /*0044*/ 	.word	0x00000000
.L_11:


//--------------------- .nv.compat                --------------------------
	.section	.nv.compat,"",@"SHT_CUDA_COMPAT_INFO"
	.align	4
        /*0000*/ 	.byte	0x02, 0x09, 0x00, 0x00, 0x02, 0x02, 0x01, 0x00, 0x02, 0x05, 0x05, 0x00, 0x03, 0x07, 0x01, 0x01
        /*0010*/ 	.byte	0x02, 0x03, 0x00, 0x00, 0x02, 0x06, 0x01, 0x00, 0x04, 0x0b, 0x08, 0x00, 0x09, 0x00, 0x00, 0x00
        /*0020*/ 	.byte	0x00, 0x00, 0x00, 0x00


//--------------------- .nv.info._Z7vec_addPfS_S_i --------------------------
	.section	.nv.info._Z7vec_addPfS_S_i,"",@"SHT_CUDA_INFO"
	.sectionflags	@""
	.align	4


	//----- nvinfo : EIATTR_CUDA_API_VERSION
	.align		4
        /*0000*/ 	.byte	0x04, 0x37
        /*0002*/ 	.short	(.L_13 - .L_12)
.L_12:
        /*0004*/ 	.word	0x00000082


	//----- nvinfo : EIATTR_KPARAM_INFO
	.align		4
.L_13:
        /*0008*/ 	.byte	0x04, 0x17
        /*000a*/ 	.short	(.L_15 - .L_14)
.L_14:
        /*000c*/ 	.word	0x00000000
        /*0010*/ 	.short	0x0003
        /*0012*/ 	.short	0x0018
        /*0014*/ 	.byte	0x00, 0xf0, 0x11, 0x00


	//----- nvinfo : EIATTR_KPARAM_INFO
	.align		4
.L_15:
        /*0018*/ 	.byte	0x04, 0x17
        /*001a*/ 	.short	(.L_17 - .L_16)
.L_16:
        /*001c*/ 	.word	0x00000000
        /*0020*/ 	.short	0x0002
        /*0022*/ 	.short	0x0010
        /*0024*/ 	.byte	0x00, 0xf5, 0x21, 0x00


	//----- nvinfo : EIATTR_KPARAM_INFO
	.align		4
.L_17:
        /*0028*/ 	.byte	0x04, 0x17
        /*002a*/ 	.short	(.L_19 - .L_18)
.L_18:
        /*002c*/ 	.word	0x00000000
        /*0030*/ 	.short	0x0001
        /*0032*/ 	.short	0x0008
        /*0034*/ 	.byte	0x00, 0xf5, 0x21, 0x00


	//----- nvinfo : EIATTR_KPARAM_INFO
	.align		4
.L_19:
        /*0038*/ 	.byte	0x04, 0x17
        /*003a*/ 	.short	(.L_21 - .L_20)
.L_20:
        /*003c*/ 	.word	0x00000000
        /*0040*/ 	.short	0x0000
        /*0042*/ 	.short	0x0000
        /*0044*/ 	.byte	0x00, 0xf5, 0x21, 0x00


	//----- nvinfo : EIATTR_SPARSE_MMA_MASK
	.align		4
.L_21:
        /*0048*/ 	.byte	0x03, 0x50
        /*004a*/ 	.short	0x0000


	//----- nvinfo : EIATTR_MAXREG_COUNT
	.align		4
        /*004c*/ 	.byte	0x03, 0x1b
        /*004e*/ 	.short	0x00ff


	//----- nvinfo : EIATTR_MERCURY_ISA_VERSION
	.align		4
        /*0050*/ 	.byte	0x03, 0x5f
        /*0052*/ 	.short	0x0101


	//----- nvinfo : EIATTR_VRC_CTA_INIT_COUNT
	.align		4
        /*0054*/ 	.byte	0x02, 0x4a
	.zero		1
	.zero		1


	//----- nvinfo : EIATTR_EXIT_INSTR_OFFSETS
	.align		4
        /*0058*/ 	.byte	0x04, 0x1c
        /*005a*/ 	.short	(.L_23 - .L_22)


	//   ....[0]....
.L_22:
        /*005c*/ 	.word	0x000000a0


	//   ....[1]....
        /*0060*/ 	.word	0x00000180


	//----- nvinfo : EIATTR_CBANK_PARAM_SIZE
	.align		4
.L_23:
        /*0064*/ 	.byte	0x03, 0x19
        /*0066*/ 	.short	0x001c


	//----- nvinfo : EIATTR_PARAM_CBANK
	.align		4
        /*0068*/ 	.byte	0x04, 0x0a
        /*006a*/ 	.short	(.L_25 - .L_24)
	.align		4
.L_24:
        /*006c*/ 	.word	index@(.nv.constant0._Z7vec_addPfS_S_i)
        /*0070*/ 	.short	0x0380
        /*0072*/ 	.short	0x001c


	//----- nvinfo : EIATTR_SW_WAR
	.align		4
.L_25:
        /*0074*/ 	.byte	0x04, 0x36
        /*0076*/ 	.short	(.L_27 - .L_26)
.L_26:
        /*0078*/ 	.word	0x00000008
.L_27:


//--------------------- .nv.info._Z10warmup_knlv  --------------------------
	.section	.nv.info._Z10warmup_knlv,"",@"SHT_CUDA_INFO"
	.sectionflags	@""
	.align	4


	//----- nvinfo : EIATTR_CUDA_API_VERSION
	.align		4
        /*0000*/ 	.byte	0x04, 0x37
        /*0002*/ 	.short	(.L_29 - .L_28)
.L_28:
        /*0004*/ 	.word	0x00000082


	//----- nvinfo : EIATTR_SPARSE_MMA_MASK
	.align		4
.L_29:
        /*0008*/ 	.byte	0x03, 0x50
        /*000a*/ 	.short	0x0000


	//----- nvinfo : EIATTR_MAXREG_COUNT
	.align		4
        /*000c*/ 	.byte	0x03, 0x1b
        /*000e*/ 	.short	0x00ff


	//----- nvinfo : EIATTR_MERCURY_ISA_VERSION
	.align		4
        /*0010*/ 	.byte	0x03, 0x5f
        /*0012*/ 	.short	0x0101


	//----- nvinfo : EIATTR_VRC_CTA_INIT_COUNT
	.align		4
        /*0014*/ 	.byte	0x02, 0x4a
	.zero		1
	.zero		1


	//----- nvinfo : EIATTR_EXIT_INSTR_OFFSETS
	.align		4
        /*0018*/ 	.byte	0x04, 0x1c
        /*001a*/ 	.short	(.L_31 - .L_30)


	//   ....[0]....
.L_30:
        /*001c*/ 	.word	0x00000010


	//----- nvinfo : EIATTR_SW_WAR
	.align		4
.L_31:
        /*0020*/ 	.byte	0x04, 0x36
        /*0022*/ 	.short	(.L_33 - .L_32)
.L_32:
        /*0024*/ 	.word	0x00000008
.L_33:


//--------------------- .nv.callgraph             --------------------------
	.section	.nv.callgraph,"",@"SHT_CUDA_CALLGRAPH"
	.align	4
	.sectionentsize	8
	.align		4
        /*0000*/ 	.word	0x00000000
	.align		4
        /*0004*/ 	.word	0xffffffff
	.align		4
        /*0008*/ 	.word	0x00000000
	.align		4
        /*000c*/ 	.word	0xfffffffe
	.align		4
        /*0010*/ 	.word	0x00000000
	.align		4
        /*0014*/ 	.word	0xfffffffd
	.align		4
        /*0018*/ 	.word	0x00000000
	.align		4
        /*001c*/ 	.word	0xfffffffc


//--------------------- .text._Z7vec_addPfS_S_i   --------------------------
	.section	.text._Z7vec_addPfS_S_i,"ax",@progbits
	.align	128
        .global         _Z7vec_addPfS_S_i
        .type           _Z7vec_addPfS_S_i,@function
        .size           _Z7vec_addPfS_S_i,(.L_x_2 - _Z7vec_addPfS_S_i)
        .other          _Z7vec_addPfS_S_i,@"STO_CUDA_ENTRY STV_DEFAULT"
_Z7vec_addPfS_S_i:
.text._Z7vec_addPfS_S_i:
[----:B------:R-:W-:Y:S01]  /*0000*/  LDC R1, c[0x0][0x37c] ;  /* 0x0000df00ff017b82 */ /* 0x000fe20000000800 */
[----:B------:R-:W0:Y:S01]  /*0010*/  S2R R0, SR_CTAID.Y ;  /* 0x0000000000007919 */ /* 0x000e220000002600 */
[----:B------:R-:W1:Y:S06]  /*0020*/  LDCU UR4, c[0x0][0x360] ;  /* 0x00006c00ff0477ac */ /* 0x000e6c0008000800 */
[----:B------:R-:W0:Y:S01]  /*0030*/  S2UR UR5, SR_CTAID.X ;  /* 0x00000000000579c3 */ /* 0x000e220000002500 */
[----:B------:R-:W1:Y:S01]  /*0040*/  S2R R9, SR_TID.X ;  /* 0x0000000000097919 */ /* 0x000e620000002100 */
[----:B------:R-:W2:Y:S06]  /*0050*/  LDCU UR6, c[0x0][0x398] ;  /* 0x00007300ff0677ac */ /* 0x000eac0008000800 */
[----:B------:R-:W0:Y:S02]  /*0060*/  LDC R3, c[0x0][0x370] ;  /* 0x0000dc00ff037b82 */ /* 0x000e240000000800 */
[----:B0-----:R-:W-:-:S04]  /*0070*/  IMAD R0, R0, R3, UR5 ;  /* 0x0000000500007e24 */ /* 0x001fc8000f8e0203 */
[----:B-1----:R-:W-:-:S05]  /*0080*/  IMAD R9, R0, UR4, R9 ;  /* 0x0000000400097c24 */ /* 0x002fca000f8e0209 */
[----:B--2---:R-:W-:-:S13]  /*0090*/  ISETP.GE.AND P0, PT, R9, UR6, PT ;  /* 0x0000000609007c0c */ /* 0x004fda000bf06270 */
[----:B------:R-:W-:Y:S05]  /*00a0*/  @P0 EXIT ;  /* 0x000000000000094d */ /* 0x000fea0003800000 */
[----:B------:R-:W0:Y:S01]  /*00b0*/  LDC.64 R2, c[0x0][0x380] ;  /* 0x0000e000ff027b82 */ /* 0x000e220000000a00 */
[----:B------:R-:W1:Y:S07]  /*00c0*/  LDCU.64 UR4, c[0x0][0x358] ;  /* 0x00006b00ff0477ac */ /* 0x000e6e0008000a00 */
[----:B------:R-:W2:Y:S08]  /*00d0*/  LDC.64 R4, c[0x0][0x388] ;  /* 0x0000e200ff047b82 */ /* 0x000eb00000000a00 */
[----:B------:R-:W3:Y:S01]  /*00e0*/  LDC.64 R6, c[0x0][0x390] ;  /* 0x0000e400ff067b82 */ /* 0x000ee20000000a00 */
[----:B0-----:R-:W-:-:S06]  /*00f0*/  IMAD.WIDE R2, R9, 0x4, R2 ;  /* 0x0000000409027825 */ /* 0x001fcc00078e0202 */
[----:B-1----:R-:W4:Y:S01]  /*0100*/  LDG.E R2, desc[UR4][R2.64] ;  /* 0x0000000402027981 */ /* 0x002f22000c1e1900 */
[----:B--2---:R-:W-:-:S06]  /*0110*/  IMAD.WIDE R4, R9, 0x4, R4 ;  /* 0x0000000409047825 */ /* 0x004fcc00078e0204 */
[----:B------:R-:W4:Y:S01]  /*0120*/  LDG.E R5, desc[UR4][R4.64] ;  /* 0x0000000404057981 */ /* 0x000f22000c1e1900 */
[----:B---3--:R-:W-:-:S05]  /*0130*/  IMAD.WIDE R6, R9, 0x4, R6 ;  /* 0x0000000409067825 */ /* 0x008fca00078e0206 */
[----:B------:R-:W2:Y:S01]  /*0140*/  LDG.E R9, desc[UR4][R6.64] ;  /* 0x0000000406097981 */ /* 0x000ea2000c1e1900 */
[----:B----4-:R-:W-:-:S04]  /*0150*/  FADD R0, R2, R5 ;  /* 0x0000000502007221 */ /* 0x010fc80000000000 */
[----:B--2---:R-:W-:-:S05]  /*0160*/  FADD R9, R0, R9 ;  /* 0x0000000900097221 */ /* 0x004fca0000000000 */
[----:B------:R-:W-:Y:S01]  /*0170*/  STG.E desc[UR4][R6.64], R9 ;  /* 0x0000000906007986 */ /* 0x000fe2000c101904 */
[----:B------:R-:W-:Y:S05]  /*0180*/  EXIT ;  /* 0x000000000000794d */ /* 0x000fea0003800000 */
.L_x_0:
[----:B------:R-:W-:-:S00]  /*0190*/  BRA `(.L_x_0) ;  /* 0xfffffffc00fc7947 */ /* 0x000fc0000383ffff */
[----:B------:R-:W-:-:S00]  /*01a0*/  NOP ;  /* 0x0000000000007918 */ /* 0x000fc00000000000 */
        /* <DEDUP_REMOVED lines=13> */
.L_x_2:


//--------------------- .text._Z10warmup_knlv     --------------------------
	.section	.text._Z10warmup_knlv,"ax",@progbits
	.align	128
        .global         _Z10warmup_knlv
        .type           _Z10warmup_knlv,@function
        .size           _Z10warmup_knlv,(.L_x_3 - _Z10warmup_knlv)
        .other          _Z10warmup_knlv,@"STO_CUDA_ENTRY STV_DEFAULT"
_Z10warmup_knlv:
.text._Z10warmup_knlv:
[----:B------:R-:W-:Y:S01]  /*0000*/  LDC R1, c[0x0][0x37c] ;  /* 0x0000df00ff017b82 */ /* 0x000fe20000000800 */
[----:B------:R-:W-:Y:S05]  /*0010*/  EXIT ;  /* 0x000000000000794d */ /* 0x000fea0003800000 */
.L_x_1:
        /* <DEDUP_REMOVED lines=14> */
.L_x_3:


//--------------------- .nv.shared.reserved.0     --------------------------
	.section	.nv.shared.reserved.0,"aw",@nobits
	.weak		__nv_reservedSMEM_offset_0_alias
	.size		__nv_reservedSMEM_offset_0_alias, 0, 64
	.other		__nv_reservedSMEM_offset_0_alias,@"STO_CUDA_RESERVED_SHARED STV_DEFAULT"
__nv_reservedSMEM_offset_0_alias:
	.zero		0
	.zero		64


//--------------------- .nv.constant0._Z7vec_addPfS_S_i --------------------------
	.section	.nv.constant0._Z7vec_addPfS_S_i,"a",@progbits
	.sectionflags	@""
	.align	4
.nv.constant0._Z7vec_addPfS_S_i:
	.zero		924


//--------------------- .nv.constant0._Z10warmup_knlv --------------------------
	.section	.nv.constant0._Z10warmup_knlv,"a",@progbits
	.sectionflags	@""
	.align	4
.nv.constant0._Z10warmup_knlv:
	.zero		896


//--------------------- SYMBOLS --------------------------

	.type		.nv.reservedSmem.offset0,@object
	.size		.nv.reservedSmem.offset0,0x4
